	.headerflags	@"EF_CUDA_TEXMODE_UNIFIED EF_CUDA_64BIT_ADDRESS EF_CUDA_ACCELERATORS EF_CUDA_SM90 EF_CUDA_VIRTUAL_SM(EF_CUDA_SM90)"
	.elftype	@"ET_EXEC"


//--------------------- .nv.info                  --------------------------
	.section	.nv.info,"",@"SHT_CUDA_INFO"
	.align	4


	//----- nvinfo : EIATTR_REGCOUNT
	.align		4
        /*0000*/ 	.byte	0x04, 0x2f
        /*0002*/ 	.short	(.L_1 - .L_0)
	.align		4
.L_0:
        /*0004*/ 	.word	index@(triton_poi_fused_add_relu_threshold_backward_0)
        /*0008*/ 	.word	0x0000000c


	//----- nvinfo : EIATTR_MIN_STACK_SIZE
	.align		4
.L_1:
        /*000c*/ 	.byte	0x04, 0x12
        /*000e*/ 	.short	(.L_3 - .L_2)
	.align		4
.L_2:
        /*0010*/ 	.word	index@(triton_poi_fused_add_relu_threshold_backward_0)
        /*0014*/ 	.word	0x00000000


	//----- nvinfo : EIATTR_FRAME_SIZE
	.align		4
.L_3:
        /*0018*/ 	.byte	0x04, 0x11
        /*001a*/ 	.short	(.L_5 - .L_4)
	.align		4
.L_4:
        /*001c*/ 	.word	index@(triton_poi_fused_add_relu_threshold_backward_0)
        /*0020*/ 	.word	0x00000000


	//----- nvinfo : EIATTR_MIN_STACK_SIZE
	.align		4
.L_5:
        /*0024*/ 	.byte	0x04, 0x12
        /*0026*/ 	.short	(.L_7 - .L_6)
	.align		4
.L_6:
        /*0028*/ 	.word	index@(triton_poi_fused_add_relu_threshold_backward_0)
        /*002c*/ 	.word	0x00000000
.L_7:


//--------------------- .nv.info.triton_poi_fused_add_relu_threshold_backward_0 --------------------------
	.section	.nv.info.triton_poi_fused_add_relu_threshold_backward_0,"",@"SHT_CUDA_INFO"
	.sectionflags	@""
	.align	4


	//----- nvinfo : EIATTR_CUDA_API_VERSION
	.align		4
        /*0000*/ 	.byte	0x04, 0x37
        /*0002*/ 	.short	(.L_9 - .L_8)
.L_8:
        /*0004*/ 	.word	0x0000007c


	//----- nvinfo : EIATTR_KPARAM_INFO
	.align		4
.L_9:
        /*0008*/ 	.byte	0x04, 0x17
        /*000a*/ 	.short	(.L_11 - .L_10)
.L_10:
        /*000c*/ 	.word	0x00000000
        /*0010*/ 	.short	0x0003
        /*0012*/ 	.short	0x0018
        /*0014*/ 	.byte	0x00, 0xf0, 0x11, 0x00


	//----- nvinfo : EIATTR_KPARAM_INFO
	.align		4
.L_11:
        /*0018*/ 	.byte	0x04, 0x17
        /*001a*/ 	.short	(.L_13 - .L_12)
.L_12:
        /*001c*/ 	.word	0x00000000
        /*0020*/ 	.short	0x0002
        /*0022*/ 	.short	0x0010
        /*0024*/ 	.byte	0x00, 0xf4, 0x21, 0x00


	//----- nvinfo : EIATTR_KPARAM_INFO
	.align		4
.L_13:
        /*0028*/ 	.byte	0x04, 0x17
        /*002a*/ 	.short	(.L_15 - .L_14)
.L_14:
        /*002c*/ 	.word	0x00000000
        /*0030*/ 	.short	0x0001
        /*0032*/ 	.short	0x0008
        /*0034*/ 	.byte	0x00, 0xf4, 0x21, 0x00


	//----- nvinfo : EIATTR_KPARAM_INFO
	.align		4
.L_15:
        /*0038*/ 	.byte	0x04, 0x17
        /*003a*/ 	.short	(.L_17 - .L_16)
.L_16:
        /*003c*/ 	.word	0x00000000
        /*0040*/ 	.short	0x0000
        /*0042*/ 	.short	0x0000
        /*0044*/ 	.byte	0x00, 0xf4, 0x21, 0x00


	//----- nvinfo : EIATTR_SPARSE_MMA_MASK
	.align		4
.L_17:
        /*0048*/ 	.byte	0x03, 0x50
        /*004a*/ 	.short	0x0000


	//----- nvinfo : EIATTR_MAXREG_COUNT
	.align		4
        /*004c*/ 	.byte	0x03, 0x1b
        /*004e*/ 	.short	0x00ff


	//----- nvinfo : EIATTR_EXIT_INSTR_OFFSETS
	.align		4
        /*0050*/ 	.byte	0x04, 0x1c
        /*0052*/ 	.short	(.L_19 - .L_18)


	//   ....[0]....
.L_18:
        /*0054*/ 	.word	0x000001f0


	//   ....[1]....
        /*0058*/ 	.word	0x00000210


	//----- nvinfo : EIATTR_REQNTID
	.align		4
.L_19:
        /*005c*/ 	.byte	0x04, 0x10
        /*005e*/ 	.short	(.L_21 - .L_20)
.L_20:
        /*0060*/ 	.word	0x00000020
        /*0064*/ 	.word	0x00000001
        /*0068*/ 	.word	0x00000001


	//----- nvinfo : EIATTR_CBANK_PARAM_SIZE
	.align		4
.L_21:
        /*006c*/ 	.byte	0x03, 0x19
        /*006e*/ 	.short	0x001c


	//----- nvinfo : EIATTR_PARAM_CBANK
	.align		4
        /*0070*/ 	.byte	0x04, 0x0a
        /*0072*/ 	.short	(.L_23 - .L_22)
	.align		4
.L_22:
        /*0074*/ 	.word	index@(.nv.constant0.triton_poi_fused_add_relu_threshold_backward_0)
        /*0078*/ 	.short	0x0210
        /*007a*/ 	.short	0x001c


	//----- nvinfo : EIATTR_SW_WAR
	.align		4
.L_23:
        /*007c*/ 	.byte	0x04, 0x36
        /*007e*/ 	.short	(.L_25 - .L_24)
.L_24:
        /*0080*/ 	.word	0x00000008
.L_25:


//--------------------- .nv.callgraph             --------------------------
	.section	.nv.callgraph,"",@"SHT_CUDA_CALLGRAPH"
	.align	4
	.sectionentsize	8
	.align		4
        /*0000*/ 	.word	0x00000000
	.align		4
        /*0004*/ 	.word	0xffffffff
	.align		4
        /*0008*/ 	.word	0x00000000
	.align		4
        /*000c*/ 	.word	0xfffffffe
	.align		4
        /*0010*/ 	.word	0x00000000
	.align		4
        /*0014*/ 	.word	0xfffffffd
	.align		4
        /*0018*/ 	.word	0x00000000
	.align		4
        /*001c*/ 	.word	0xfffffffc


//--------------------- .text.triton_poi_fused_add_relu_threshold_backward_0 --------------------------
	.section	.text.triton_poi_fused_add_relu_threshold_backward_0,"ax",@progbits
	.align	128
        .global         triton_poi_fused_add_relu_threshold_backward_0
        .type           triton_poi_fused_add_relu_threshold_backward_0,@function
        .size           triton_poi_fused_add_relu_threshold_backward_0,(.L_x_1 - triton_poi_fused_add_relu_threshold_backward_0)
        .other          triton_poi_fused_add_relu_threshold_backward_0,@"STO_CUDA_ENTRY STV_DEFAULT"
triton_poi_fused_add_relu_threshold_backward_0:
.text.triton_poi_fused_add_relu_threshold_backward_0:
[----:B------:R-:W0:Y:S02]  /*0000*/  LDC R1, c[0x0][0x28] ;  /* 0x00000a00ff017b82 */ /* 0x000e240000000800 */
[----:B------:R-:W1:Y:S01]  /*0010*/  S2R R8, SR_TID.X ;  /* 0x0000000000087919 */ /* 0x000e620000002100 */
[----:B------:R-:W2:Y:S01]  /*0020*/  LDC.64 R4, c[0x0][0x218] ;  /* 0x00008600ff047b82 */ /* 0x000ea20000000a00 */
[----:B------:R-:W-:Y:S01]  /*0030*/  ULDC.64 UR4, c[0x0][0x208] ;  /* 0x0000820000047ab9 */ /* 0x000fe20000000a00 */
[----:B------:R-:W-:Y:S01]  /*0040*/  ULDC.64 UR6, c[0x0][0x220] ;  /* 0x0000880000067ab9 */ /* 0x000fe20000000a00 */
[----:B------:R-:W3:Y:S05]  /*0050*/  S2R R7, SR_CTAID.X ;  /* 0x0000000000077919 */ /* 0x000eea0000002500 */
[----:B------:R-:W4:Y:S01]  /*0060*/  LDC.64 R2, c[0x0][0x210] ;  /* 0x00008400ff027b82 */ /* 0x000f220000000a00 */
[----:B-1----:R-:W-:-:S02]  /*0070*/  LOP3.LUT R0, R8, 0xf, RZ, 0xc0, !PT ;  /* 0x0000000f08007812 */ /* 0x002fc400078ec0ff */
[----:B---3--:R-:W-:-:S03]  /*0080*/  SHF.R.S32.HI R6, RZ, 0x1b, R7 ;  /* 0x0000001bff067819 */ /* 0x008fc60000011407 */
[----:B------:R-:W-:Y:S01]  /*0090*/  IMAD R7, R7, 0x10, R0 ;  /* 0x0000001007077824 */ /* 0x000fe200078e0200 */
[----:B------:R-:W-:-:S03]  /*00a0*/  SGXT R0, R6, 0x1 ;  /* 0x000000010600781a */ /* 0x000fc60000000200 */
[C---:B----4-:R-:W-:Y:S01]  /*00b0*/  IMAD.WIDE R2, R7.reuse, 0x4, R2 ;  /* 0x0000000407027825 */ /* 0x050fe200078e0202 */
[----:B------:R-:W-:Y:S02]  /*00c0*/  ISETP.GE.AND P0, PT, R7, 0x10, PT ;  /* 0x000000100700780c */ /* 0x000fe40003f06270 */
[----:B------:R-:W-:-:S04]  /*00d0*/  LEA.HI R0, R0, R7, RZ, 0x2 ;  /* 0x0000000700007211 */ /* 0x000fc800078f10ff */
[----:B------:R-:W-:-:S05]  /*00e0*/  LOP3.LUT R0, R0, 0xfffffffc, RZ, 0xc0, !PT ;  /* 0xfffffffc00007812 */ /* 0x000fca00078ec0ff */
[----:B------:R-:W-:Y:S02]  /*00f0*/  IMAD.IADD R9, R7, 0x1, -R0 ;  /* 0x0000000107097824 */ /* 0x000fe400078e0a00 */
[----:B------:R-:W-:Y:S02]  /*0100*/  IMAD.MOV.U32 R0, RZ, RZ, RZ ;  /* 0x000000ffff007224 */ /* 0x000fe400078e00ff */
[----:B--2---:R-:W-:-:S04]  /*0110*/  IMAD.WIDE R4, R9, 0x4, R4 ;  /* 0x0000000409047825 */ /* 0x004fc800078e0204 */
[----:B------:R-:W-:Y:S01]  /*0120*/  IMAD.MOV.U32 R9, RZ, RZ, RZ ;  /* 0x000000ffff097224 */ /* 0x000fe200078e00ff */
[----:B------:R-:W2:Y:S05]  /*0130*/  @!P0 LDG.E R0, desc[UR4][R2.64] ;  /* 0x0000000402008981 */ /* 0x000eaa000c1e1900 */
[----:B------:R-:W2:Y:S01]  /*0140*/  @!P0 LDG.E.EL R9, desc[UR4][R4.64] ;  /* 0x0000000404098981 */ /* 0x000ea2000c2e1900 */
[----:B------:R-:W-:-:S04]  /*0150*/  LOP3.LUT P0, RZ, R8, 0x10, RZ, 0xc0, !PT ;  /* 0x0000001008ff7812 */ /* 0x000fc8000780c0ff */
[----:B------:R-:W-:Y:S01]  /*0160*/  ISETP.LT.AND P0, PT, R7, 0x10, !P0 ;  /* 0x000000100700780c */ /* 0x000fe20004701270 */
[----:B--2---:R-:W-:Y:S01]  /*0170*/  FADD R6, R9, R0 ;  /* 0x0000000009067221 */ /* 0x004fe20000000000 */
[----:B------:R-:W-:-:S04]  /*0180*/  FSETP.GEU.AND P1, PT, R0, -R9, PT ;  /* 0x800000090000720b */ /* 0x000fc80003f2e000 */
[----:B------:R-:W-:Y:S02]  /*0190*/  FSEL R9, R6, RZ, P1 ;  /* 0x000000ff06097208 */ /* 0x000fe40000800000 */
[----:B------:R-:W-:Y:S02]  /*01a0*/  IADD3 R6, P1, R7, UR6, RZ ;  /* 0x0000000607067c10 */ /* 0x000fe4000ff3e0ff */
[----:B------:R-:W-:-:S03]  /*01b0*/  FSETP.GTU.AND P2, PT, R9, RZ, PT ;  /* 0x000000ff0900720b */ /* 0x000fc60003f4c000 */
[----:B------:R1:W-:Y:S01]  /*01c0*/  @P0 STG.E desc[UR4][R2.64], R9 ;  /* 0x0000000902000986 */ /* 0x0003e2000c101904 */
[----:B------:R-:W-:Y:S02]  /*01d0*/  LEA.HI.X.SX32 R7, R7, UR7, 0x1, P1 ;  /* 0x0000000707077c11 */ /* 0x000fe400088f0eff */
[----:B------:R-:W-:Y:S01]  /*01e0*/  SEL R5, RZ, 0x1, P2 ;  /* 0x00000001ff057807 */ /* 0x000fe20001000000 */
[----:B------:R-:W-:Y:S06]  /*01f0*/  @!P0 EXIT ;  /* 0x000000000000894d */ /* 0x000fec0003800000 */
[----:B------:R-:W-:Y:S01]  /*0200*/  STG.E.U8 desc[UR4][R6.64], R5 ;  /* 0x0000000506007986 */ /* 0x000fe2000c101104 */
[----:B------:R-:W-:Y:S05]  /*0210*/  EXIT ;  /* 0x000000000000794d */ /* 0x000fea0003800000 */
.L_x_0:
[----:B------:R-:W-:-:S00]  /*0220*/  BRA `(.L_x_0) ;  /* 0xfffffffc00fc7947 */ /* 0x000fc0000383ffff */
[----:B------:R-:W-:-:S00]  /*0230*/  NOP ;  /* 0x0000000000007918 */ /* 0x000fc00000000000 */
        /* <DEDUP_REMOVED lines=12> */
.L_x_1:


//--------------------- .nv.constant0.triton_poi_fused_add_relu_threshold_backward_0 --------------------------
	.section	.nv.constant0.triton_poi_fused_add_relu_threshold_backward_0,"a",@progbits
	.sectionflags	@""
	.align	4
.nv.constant0.triton_poi_fused_add_relu_threshold_backward_0:
	.zero		556
